//
// Generated by NVIDIA NVVM Compiler
//
// Compiler Build ID: CL-36424714
// Cuda compilation tools, release 13.0, V13.0.88
// Based on NVVM 20.0.0
//

.version 9.0
.target sm_100
.address_size 64

	// .globl	_Z6kernelPiS_

.visible .entry _Z6kernelPiS_(
	.param .u64 .ptr .align 1 _Z6kernelPiS__param_0,
	.param .u64 .ptr .align 1 _Z6kernelPiS__param_1
)
{
	.reg .b32 	%r<4>;
	.reg .b64 	%rd<5>;

	ld.param.u64 	%rd1, [_Z6kernelPiS__param_0];
	ld.param.u64 	%rd2, [_Z6kernelPiS__param_1];
	cvta.to.global.u64 	%rd3, %rd2;
	cvta.to.global.u64 	%rd4, %rd1;
	ld.global.u32 	%r1, [%rd4];
	ld.global.u32 	%r2, [%rd3];
	add.s32 	%r3, %r2, %r1;
	st.global.u32 	[%rd3], %r3;
	ret;

}


// ===== COMPILED SASS (sm_100) =====

	.target	sm_100

	.elftype	@"ET_EXEC"


//--------------------- .note.nv.tkinfo           --------------------------
	.section	.note.nv.tkinfo,"",@"SHT_NOTE"
	.sectionflags	@"SHF_NOTE_NV_TKINFO"
	.tkinfo
        /*0018*/ 	.word	0x00000002
        /*0030*/ 	.string	""
        /*0030*/ 	.string	"ptxas"
        /*0030*/ 	.string	"Cuda compilation tools, release 13.0, V13.0.88"
        /*0030*/ 	.string	"Build cuda_13.0.r13.0/compiler.36424714_0"
        /*0030*/ 	.string	"-arch sm_100 -m 64 "



//--------------------- .note.nv.cuinfo           --------------------------
	.section	.note.nv.cuinfo,"",@"SHT_NOTE"
	.sectionflags	@"SHF_NOTE_NV_CUINFO"
        /*0018*/ 	.short	0x0002
        /*001a*/ 	.short	0x0064
        /*001c*/ 	.short	0x0082
	.zero		2


//--------------------- .nv.info                  --------------------------
	.section	.nv.info,"",@"SHT_CUDA_INFO"
	.align	4


	//----- nvinfo : EIATTR_REGCOUNT
	.align		4
        /*0000*/ 	.byte	0x04, 0x2f
        /*0002*/ 	.short	(.L_1 - .L_0)
	.align		4
.L_0:
        /*0004*/ 	.word	index@(_Z6kernelPiS_)
        /*0008*/ 	.word	0x0000000a


	//----- nvinfo : EIATTR_FRAME_SIZE
	.align		4
.L_1:
        /*000c*/ 	.byte	0x04, 0x11
        /*000e*/ 	.short	(.L_3 - .L_2)
	.align		4
.L_2:
        /*0010*/ 	.word	index@(_Z6kernelPiS_)
        /*0014*/ 	.word	0x00000000


	//----- nvinfo : EIATTR_MIN_STACK_SIZE
	.align		4
.L_3:
        /*0018*/ 	.byte	0x04, 0x12
        /*001a*/ 	.short	(.L_5 - .L_4)
	.align		4
.L_4:
        /*001c*/ 	.word	index@(_Z6kernelPiS_)
        /*0020*/ 	.word	0x00000000
.L_5:


//--------------------- .nv.compat                --------------------------
	.section	.nv.compat,"",@"SHT_CUDA_COMPAT_INFO"
	.align	4
        /*0000*/ 	.byte	0x02, 0x09, 0x00, 0x00, 0x02, 0x02, 0x01, 0x00, 0x02, 0x05, 0x05, 0x00, 0x03, 0x07, 0x01, 0x01
        /*0010*/ 	.byte	0x02, 0x03, 0x00, 0x00, 0x02, 0x06, 0x01, 0x00, 0x04, 0x0b, 0x08, 0x00, 0x09, 0x00, 0x00, 0x00
        /*0020*/ 	.byte	0x00, 0x00, 0x00, 0x00


//--------------------- .nv.info._Z6kernelPiS_    --------------------------
	.section	.nv.info._Z6kernelPiS_,"",@"SHT_CUDA_INFO"
	.sectionflags	@""
	.align	4


	//----- nvinfo : EIATTR_CUDA_API_VERSION
	.align		4
        /*0000*/ 	.byte	0x04, 0x37
        /*0002*/ 	.short	(.L_7 - .L_6)
.L_6:
        /*0004*/ 	.word	0x00000082


	//----- nvinfo : EIATTR_KPARAM_INFO
	.align		4
.L_7:
        /*0008*/ 	.byte	0x04, 0x17
        /*000a*/ 	.short	(.L_9 - .L_8)
.L_8:
        /*000c*/ 	.word	0x00000000
        /*0010*/ 	.short	0x0001
        /*0012*/ 	.short	0x0008
        /*0014*/ 	.byte	0x00, 0xf5, 0x21, 0x00


	//----- nvinfo : EIATTR_KPARAM_INFO
	.align		4
.L_9:
        /*0018*/ 	.byte	0x04, 0x17
        /*001a*/ 	.short	(.L_11 - .L_10)
.L_10:
        /*001c*/ 	.word	0x00000000
        /*0020*/ 	.short	0x0000
        /*0022*/ 	.short	0x0000
        /*0024*/ 	.byte	0x00, 0xf5, 0x21, 0x00


	//----- nvinfo : EIATTR_SPARSE_MMA_MASK
	.align		4
.L_11:
        /*0028*/ 	.byte	0x03, 0x50
        /*002a*/ 	.short	0x0000


	//----- nvinfo : EIATTR_MAXREG_COUNT
	.align		4
        /*002c*/ 	.byte	0x03, 0x1b
        /*002e*/ 	.short	0x00ff


	//----- nvinfo : EIATTR_MERCURY_ISA_VERSION
	.align		4
        /*0030*/ 	.byte	0x03, 0x5f
        /*0032*/ 	.short	0x0101


	//----- nvinfo : EIATTR_VRC_CTA_INIT_COUNT
	.align		4
        /*0034*/ 	.byte	0x02, 0x4a
	.zero		1
	.zero		1


	//----- nvinfo : EIATTR_EXIT_INSTR_OFFSETS
	.align		4
        /*0038*/ 	.byte	0x04, 0x1c
        /*003a*/ 	.short	(.L_13 - .L_12)


	//   ....[0]....
.L_12:
        /*003c*/ 	.word	0x00000080


	//----- nvinfo : EIATTR_CBANK_PARAM_SIZE
	.align		4
.L_13:
        /*0040*/ 	.byte	0x03, 0x19
        /*0042*/ 	.short	0x0010


	//----- nvinfo : EIATTR_PARAM_CBANK
	.align		4
        /*0044*/ 	.byte	0x04, 0x0a
        /*0046*/ 	.short	(.L_15 - .L_14)
	.align		4
.L_14:
        /*0048*/ 	.word	index@(.nv.constant0._Z6kernelPiS_)
        /*004c*/ 	.short	0x0380
        /*004e*/ 	.short	0x0010


	//----- nvinfo : EIATTR_SW_WAR
	.align		4
.L_15:
        /*0050*/ 	.byte	0x04, 0x36
        /*0052*/ 	.short	(.L_17 - .L_16)
.L_16:
        /*0054*/ 	.word	0x00000008
.L_17:


//--------------------- .nv.callgraph             --------------------------
	.section	.nv.callgraph,"",@"SHT_CUDA_CALLGRAPH"
	.align	4
	.sectionentsize	8
	.align		4
        /*0000*/ 	.word	0x00000000
	.align		4
        /*0004*/ 	.word	0xffffffff
	.align		4
        /*0008*/ 	.word	0x00000000
	.align		4
        /*000c*/ 	.word	0xfffffffe
	.align		4
        /*0010*/ 	.word	0x00000000
	.align		4
        /*0014*/ 	.word	0xfffffffd
	.align		4
        /*0018*/ 	.word	0x00000000
	.align		4
        /*001c*/ 	.word	0xfffffffc


//--------------------- .text._Z6kernelPiS_       --------------------------
	.section	.text._Z6kernelPiS_,"ax",@progbits
	.align	128
        .global         _Z6kernelPiS_
        .type           _Z6kernelPiS_,@function
        .size           _Z6kernelPiS_,(.L_x_1 - _Z6kernelPiS_)
        .other          _Z6kernelPiS_,@"STO_CUDA_ENTRY STV_DEFAULT"
_Z6kernelPiS_:
.text._Z6kernelPiS_:
[----:B------:R-:W-:Y:S08]  /*0000*/  LDC R1, c[0x0][0x37c] ;  /* 0x0000df00ff017b82 */ /* 0x000ff00000000800 */
[----:B------:R-:W0:Y:S01]  /*0010*/  LDC.64 R2, c[0x0][0x380] ;  /* 0x0000e000ff027b82 */ /* 0x000e220000000a00 */
[----:B------:R-:W0:Y:S07]  /*0020*/  LDCU.64 UR4, c[0x0][0x358] ;  /* 0x00006b00ff0477ac */ /* 0x000e2e0008000a00 */
[----:B------:R-:W1:Y:S01]  /*0030*/  LDC.64 R4, c[0x0][0x388] ;  /* 0x0000e200ff047b82 */ /* 0x000e620000000a00 */
[----:B0-----:R-:W2:Y:S04]  /*0040*/  LDG.E R2, desc[UR4][R2.64] ;  /* 0x0000000402027981 */ /* 0x001ea8000c1e1900 */
[----:B-1----:R-:W2:Y:S02]  /*0050*/  LDG.E R7, desc[UR4][R4.64] ;  /* 0x0000000404077981 */ /* 0x002ea4000c1e1900 */
[----:B--2---:R-:W-:-:S05]  /*0060*/  IADD3 R7, PT, PT, R2, R7, RZ ;  /* 0x0000000702077210 */ /* 0x004fca0007ffe0ff */
[----:B------:R-:W-:Y:S01]  /*0070*/  STG.E desc[UR4][R4.64], R7 ;  /* 0x0000000704007986 */ /* 0x000fe2000c101904 */
[----:B------:R-:W-:Y:S05]  /*0080*/  EXIT ;  /* 0x000000000000794d */ /* 0x000fea0003800000 */
.L_x_0:
[----:B------:R-:W-:-:S00]  /*0090*/  BRA `(.L_x_0) ;  /* 0xfffffffc00fc7947 */ /* 0x000fc0000383ffff */
[----:B------:R-:W-:-:S00]  /*00a0*/  NOP ;  /* 0x0000000000007918 */ /* 0x000fc00000000000 */
        /* <DEDUP_REMOVED lines=13> */
.L_x_1:


//--------------------- .nv.shared.reserved.0     --------------------------
	.section	.nv.shared.reserved.0,"aw",@nobits
	.weak		__nv_reservedSMEM_offset_0_alias
	.size		__nv_reservedSMEM_offset_0_alias, 0, 64
	.other		__nv_reservedSMEM_offset_0_alias,@"STO_CUDA_RESERVED_SHARED STV_DEFAULT"
__nv_reservedSMEM_offset_0_alias:
	.zero		0
	.zero		64


//--------------------- .nv.constant0._Z6kernelPiS_ --------------------------
	.section	.nv.constant0._Z6kernelPiS_,"a",@progbits
	.sectionflags	@""
	.align	4
.nv.constant0._Z6kernelPiS_:
	.zero		912


//--------------------- SYMBOLS --------------------------

	.type		.nv.reservedSmem.offset0,@object
	.size		.nv.reservedSmem.offset0,0x4
